	.headerflags	@"EF_CUDA_TEXMODE_UNIFIED EF_CUDA_64BIT_ADDRESS EF_CUDA_ACCELERATORS EF_CUDA_SM90 EF_CUDA_VIRTUAL_SM(EF_CUDA_SM90)"
	.elftype	@"ET_EXEC"


//--------------------- .nv.info                  --------------------------
	.section	.nv.info,"",@"SHT_CUDA_INFO"
	.align	4


	//----- nvinfo : EIATTR_REGCOUNT
	.align		4
        /*0000*/ 	.byte	0x04, 0x2f
        /*0002*/ 	.short	(.L_1 - .L_0)
	.align		4
.L_0:
        /*0004*/ 	.word	index@(triton_poi_fused_convolution_2)
        /*0008*/ 	.word	0x0000000c


	//----- nvinfo : EIATTR_MIN_STACK_SIZE
	.align		4
.L_1:
        /*000c*/ 	.byte	0x04, 0x12
        /*000e*/ 	.short	(.L_3 - .L_2)
	.align		4
.L_2:
        /*0010*/ 	.word	index@(triton_poi_fused_convolution_2)
        /*0014*/ 	.word	0x00000000


	//----- nvinfo : EIATTR_FRAME_SIZE
	.align		4
.L_3:
        /*0018*/ 	.byte	0x04, 0x11
        /*001a*/ 	.short	(.L_5 - .L_4)
	.align		4
.L_4:
        /*001c*/ 	.word	index@(triton_poi_fused_convolution_2)
        /*0020*/ 	.word	0x00000000


	//----- nvinfo : EIATTR_MIN_STACK_SIZE
	.align		4
.L_5:
        /*0024*/ 	.byte	0x04, 0x12
        /*0026*/ 	.short	(.L_7 - .L_6)
	.align		4
.L_6:
        /*0028*/ 	.word	index@(triton_poi_fused_convolution_2)
        /*002c*/ 	.word	0x00000000
.L_7:


//--------------------- .nv.info.triton_poi_fused_convolution_2 --------------------------
	.section	.nv.info.triton_poi_fused_convolution_2,"",@"SHT_CUDA_INFO"
	.sectionflags	@""
	.align	4


	//----- nvinfo : EIATTR_CUDA_API_VERSION
	.align		4
        /*0000*/ 	.byte	0x04, 0x37
        /*0002*/ 	.short	(.L_9 - .L_8)
.L_8:
        /*0004*/ 	.word	0x0000007c


	//----- nvinfo : EIATTR_KPARAM_INFO
	.align		4
.L_9:
        /*0008*/ 	.byte	0x04, 0x17
        /*000a*/ 	.short	(.L_11 - .L_10)
.L_10:
        /*000c*/ 	.word	0x00000000
        /*0010*/ 	.short	0x0002
        /*0012*/ 	.short	0x0010
        /*0014*/ 	.byte	0x00, 0xf0, 0x11, 0x00


	//----- nvinfo : EIATTR_KPARAM_INFO
	.align		4
.L_11:
        /*0018*/ 	.byte	0x04, 0x17
        /*001a*/ 	.short	(.L_13 - .L_12)
.L_12:
        /*001c*/ 	.word	0x00000000
        /*0020*/ 	.short	0x0001
        /*0022*/ 	.short	0x0008
        /*0024*/ 	.byte	0x00, 0xf4, 0x21, 0x00


	//----- nvinfo : EIATTR_KPARAM_INFO
	.align		4
.L_13:
        /*0028*/ 	.byte	0x04, 0x17
        /*002a*/ 	.short	(.L_15 - .L_14)
.L_14:
        /*002c*/ 	.word	0x00000000
        /*0030*/ 	.short	0x0000
        /*0032*/ 	.short	0x0000
        /*0034*/ 	.byte	0x00, 0xf4, 0x21, 0x00


	//----- nvinfo : EIATTR_SPARSE_MMA_MASK
	.align		4
.L_15:
        /*0038*/ 	.byte	0x03, 0x50
        /*003a*/ 	.short	0x0000


	//----- nvinfo : EIATTR_MAXREG_COUNT
	.align		4
        /*003c*/ 	.byte	0x03, 0x1b
        /*003e*/ 	.short	0x00ff


	//----- nvinfo : EIATTR_EXIT_INSTR_OFFSETS
	.align		4
        /*0040*/ 	.byte	0x04, 0x1c
        /*0042*/ 	.short	(.L_17 - .L_16)


	//   ....[0]....
.L_16:
        /*0044*/ 	.word	0x00000120


	//   ....[1]....
        /*0048*/ 	.word	0x00000140


	//----- nvinfo : EIATTR_REQNTID
	.align		4
.L_17:
        /*004c*/ 	.byte	0x04, 0x10
        /*004e*/ 	.short	(.L_19 - .L_18)
.L_18:
        /*0050*/ 	.word	0x00000020
        /*0054*/ 	.word	0x00000001
        /*0058*/ 	.word	0x00000001


	//----- nvinfo : EIATTR_CBANK_PARAM_SIZE
	.align		4
.L_19:
        /*005c*/ 	.byte	0x03, 0x19
        /*005e*/ 	.short	0x0014


	//----- nvinfo : EIATTR_PARAM_CBANK
	.align		4
        /*0060*/ 	.byte	0x04, 0x0a
        /*0062*/ 	.short	(.L_21 - .L_20)
	.align		4
.L_20:
        /*0064*/ 	.word	index@(.nv.constant0.triton_poi_fused_convolution_2)
        /*0068*/ 	.short	0x0210
        /*006a*/ 	.short	0x0014


	//----- nvinfo : EIATTR_SW_WAR
	.align		4
.L_21:
        /*006c*/ 	.byte	0x04, 0x36
        /*006e*/ 	.short	(.L_23 - .L_22)
.L_22:
        /*0070*/ 	.word	0x00000008
.L_23:


//--------------------- .nv.callgraph             --------------------------
	.section	.nv.callgraph,"",@"SHT_CUDA_CALLGRAPH"
	.align	4
	.sectionentsize	8
	.align		4
        /*0000*/ 	.word	0x00000000
	.align		4
        /*0004*/ 	.word	0xffffffff
	.align		4
        /*0008*/ 	.word	0x00000000
	.align		4
        /*000c*/ 	.word	0xfffffffe
	.align		4
        /*0010*/ 	.word	0x00000000
	.align		4
        /*0014*/ 	.word	0xfffffffd
	.align		4
        /*0018*/ 	.word	0x00000000
	.align		4
        /*001c*/ 	.word	0xfffffffc


//--------------------- .text.triton_poi_fused_convolution_2 --------------------------
	.section	.text.triton_poi_fused_convolution_2,"ax",@progbits
	.align	128
        .global         triton_poi_fused_convolution_2
        .type           triton_poi_fused_convolution_2,@function
        .size           triton_poi_fused_convolution_2,(.L_x_1 - triton_poi_fused_convolution_2)
        .other          triton_poi_fused_convolution_2,@"STO_CUDA_ENTRY STV_DEFAULT"
triton_poi_fused_convolution_2:
.text.triton_poi_fused_convolution_2:
[----:B------:R-:W0:Y:S02]  /*0000*/  LDC R1, c[0x0][0x28] ;  /* 0x00000a00ff017b82 */ /* 0x000e240000000800 */
[----:B------:R-:W1:Y:S01]  /*0010*/  S2R R6, SR_TID.X ;  /* 0x0000000000067919 */ /* 0x000e620000002100 */
[----:B------:R-:W2:Y:S01]  /*0020*/  LDC.64 R4, c[0x0][0x218] ;  /* 0x00008600ff047b82 */ /* 0x000ea20000000a00 */
[----:B------:R-:W-:Y:S01]  /*0030*/  IMAD.MOV.U32 R9, RZ, RZ, RZ ;  /* 0x000000ffff097224 */ /* 0x000fe200078e00ff */
[----:B------:R-:W-:Y:S01]  /*0040*/  ULDC.64 UR4, c[0x0][0x208] ;  /* 0x0000820000047ab9 */ /* 0x000fe20000000a00 */
[----:B------:R-:W3:Y:S05]  /*0050*/  S2R R7, SR_CTAID.X ;  /* 0x0000000000077919 */ /* 0x000eea0000002500 */
[----:B------:R-:W4:Y:S01]  /*0060*/  LDC.64 R2, c[0x0][0x210] ;  /* 0x00008400ff027b82 */ /* 0x000f220000000a00 */
[----:B-1----:R-:W-:-:S05]  /*0070*/  LOP3.LUT R0, R6, 0x3, RZ, 0xc0, !PT ;  /* 0x0000000306007812 */ /* 0x002fca00078ec0ff */
[----:B---3--:R-:W-:Y:S01]  /*0080*/  IMAD R7, R7, 0x4, R0 ;  /* 0x0000000407077824 */ /* 0x008fe200078e0200 */
[----:B------:R-:W-:-:S03]  /*0090*/  HFMA2.MMA R0, -RZ, RZ, 0, 0 ;  /* 0x00000000ff007435 */ /* 0x000fc600000001ff */
[C---:B--2---:R-:W-:Y:S01]  /*00a0*/  IMAD.WIDE R4, R7.reuse, 0x4, R4 ;  /* 0x0000000407047825 */ /* 0x044fe200078e0204 */
[----:B------:R-:W-:-:S03]  /*00b0*/  ISETP.GE.AND P0, PT, R7, 0x4, PT ;  /* 0x000000040700780c */ /* 0x000fc60003f06270 */
[----:B----4-:R-:W-:-:S10]  /*00c0*/  IMAD.WIDE R2, R7, 0x4, R2 ;  /* 0x0000000407027825 */ /* 0x010fd400078e0202 */
[----:B------:R-:W2:Y:S04]  /*00d0*/  @!P0 LDG.E R9, desc[UR4][R4.64] ;  /* 0x0000000404098981 */ /* 0x000ea8000c1e1900 */
[----:B------:R-:W2:Y:S01]  /*00e0*/  @!P0 LDG.E R0, desc[UR4][R2.64] ;  /* 0x0000000402008981 */ /* 0x000ea2000c1e1900 */
[----:B------:R-:W-:-:S04]  /*00f0*/  LOP3.LUT P0, RZ, R6, 0x1c, RZ, 0xc0, !PT ;  /* 0x0000001c06ff7812 */ /* 0x000fc8000780c0ff */
[----:B------:R-:W-:Y:S01]  /*0100*/  ISETP.LT.AND P0, PT, R7, 0x4, !P0 ;  /* 0x000000040700780c */ /* 0x000fe20004701270 */
[----:B--2---:R-:W-:-:S12]  /*0110*/  FADD R9, R9, R0 ;  /* 0x0000000009097221 */ /* 0x004fd80000000000 */
[----:B------:R-:W-:Y:S05]  /*0120*/  @!P0 EXIT ;  /* 0x000000000000894d */ /* 0x000fea0003800000 */
[----:B------:R-:W-:Y:S01]  /*0130*/  STG.E desc[UR4][R2.64], R9 ;  /* 0x0000000902007986 */ /* 0x000fe2000c101904 */
[----:B------:R-:W-:Y:S05]  /*0140*/  EXIT ;  /* 0x000000000000794d */ /* 0x000fea0003800000 */
.L_x_0:
[----:B------:R-:W-:-:S00]  /*0150*/  BRA `(.L_x_0) ;  /* 0xfffffffc00fc7947 */ /* 0x000fc0000383ffff */
[----:B------:R-:W-:-:S00]  /*0160*/  NOP ;  /* 0x0000000000007918 */ /* 0x000fc00000000000 */
        /* <DEDUP_REMOVED lines=9> */
.L_x_1:


//--------------------- .nv.constant0.triton_poi_fused_convolution_2 --------------------------
	.section	.nv.constant0.triton_poi_fused_convolution_2,"a",@progbits
	.sectionflags	@""
	.align	4
.nv.constant0.triton_poi_fused_convolution_2:
	.zero		548
